//
// Generated by NVIDIA NVVM Compiler
//
// Compiler Build ID: CL-36424714
// Cuda compilation tools, release 13.0, V13.0.88
// Based on NVVM 20.0.0
//

.version 9.0
.target sm_100
.address_size 64

	// .globl	_Z8arrayAddPfS_S_i
.extern .func  (.param .b32 func_retval0) vprintf
(
	.param .b64 vprintf_param_0,
	.param .b64 vprintf_param_1
)
;
.global .align 1 .b8 $str[89] = {69, 120, 101, 99, 117, 116, 105, 110, 103, 32, 107, 101, 114, 110, 101, 108, 32, 98, 108, 111, 99, 107, 73, 100, 91, 37, 100, 93, 91, 37, 100, 93, 91, 37, 100, 93, 44, 32, 116, 104, 114, 101, 97, 100, 73, 100, 91, 37, 100, 93, 91, 37, 100, 93, 91, 37, 100, 93, 44, 32, 98, 108, 111, 99, 107, 68, 105, 109, 61, 37, 100, 44, 37, 100, 44, 37, 100, 32, 45, 45, 32, 105, 100, 120, 61, 37, 100, 10};

.visible .entry _Z8arrayAddPfS_S_i(
	.param .u64 .ptr .align 1 _Z8arrayAddPfS_S_i_param_0,
	.param .u64 .ptr .align 1 _Z8arrayAddPfS_S_i_param_1,
	.param .u64 .ptr .align 1 _Z8arrayAddPfS_S_i_param_2,
	.param .u32 _Z8arrayAddPfS_S_i_param_3
)
{
	.local .align 8 .b8 	__local_depot0[40];
	.reg .b64 	%SP;
	.reg .b64 	%SPL;
	.reg .pred 	%p<2>;
	.reg .b32 	%r<14>;
	.reg .b32 	%f<4>;
	.reg .b64 	%rd<15>;

	mov.u64 	%SPL, __local_depot0;
	cvta.local.u64 	%SP, %SPL;
	ld.param.u64 	%rd1, [_Z8arrayAddPfS_S_i_param_0];
	ld.param.u64 	%rd2, [_Z8arrayAddPfS_S_i_param_1];
	ld.param.u64 	%rd3, [_Z8arrayAddPfS_S_i_param_2];
	ld.param.u32 	%r2, [_Z8arrayAddPfS_S_i_param_3];
	add.u64 	%rd4, %SP, 0;
	add.u64 	%rd5, %SPL, 0;
	mov.u32 	%r3, %ctaid.x;
	mov.u32 	%r4, %ntid.x;
	mov.u32 	%r5, %tid.x;
	mad.lo.s32 	%r1, %r3, %r4, %r5;
	mov.u32 	%r6, %ctaid.y;
	mov.u32 	%r7, %ctaid.z;
	mov.u32 	%r8, %tid.y;
	mov.u32 	%r9, %tid.z;
	mov.u32 	%r10, %ntid.y;
	mov.u32 	%r11, %ntid.z;
	st.local.v2.u32 	[%rd5], {%r3, %r6};
	st.local.v2.u32 	[%rd5+8], {%r7, %r5};
	st.local.v2.u32 	[%rd5+16], {%r8, %r9};
	st.local.v2.u32 	[%rd5+24], {%r4, %r10};
	st.local.v2.u32 	[%rd5+32], {%r11, %r1};
	mov.u64 	%rd6, $str;
	cvta.global.u64 	%rd7, %rd6;
	{ // callseq 0, 0
	.param .b64 param0;
	st.param.b64 	[param0], %rd7;
	.param .b64 param1;
	st.param.b64 	[param1], %rd4;
	.param .b32 retval0;
	call.uni (retval0), 
	vprintf, 
	(
	param0, 
	param1
	);
	ld.param.b32 	%r12, [retval0];
	} // callseq 0
	setp.ge.s32 	%p1, %r1, %r2;
	@%p1 bra 	$L__BB0_2;
	cvta.to.global.u64 	%rd8, %rd1;
	cvta.to.global.u64 	%rd9, %rd2;
	cvta.to.global.u64 	%rd10, %rd3;
	mul.wide.s32 	%rd11, %r1, 4;
	add.s64 	%rd12, %rd8, %rd11;
	ld.global.f32 	%f1, [%rd12];
	add.s64 	%rd13, %rd9, %rd11;
	ld.global.f32 	%f2, [%rd13];
	add.f32 	%f3, %f1, %f2;
	add.s64 	%rd14, %rd10, %rd11;
	st.global.f32 	[%rd14], %f3;
$L__BB0_2:
	ret;

}


// ===== COMPILED SASS (sm_100) =====

	.target	sm_100

	.elftype	@"ET_EXEC"


//--------------------- .note.nv.tkinfo           --------------------------
	.section	.note.nv.tkinfo,"",@"SHT_NOTE"
	.sectionflags	@"SHF_NOTE_NV_TKINFO"
	.tkinfo
        /*0018*/ 	.word	0x00000002
        /*0030*/ 	.string	""
        /*0030*/ 	.string	"ptxas"
        /*0030*/ 	.string	"Cuda compilation tools, release 13.0, V13.0.88"
        /*0030*/ 	.string	"Build cuda_13.0.r13.0/compiler.36424714_0"
        /*0030*/ 	.string	"-arch sm_100 -m 64 "



//--------------------- .note.nv.cuinfo           --------------------------
	.section	.note.nv.cuinfo,"",@"SHT_NOTE"
	.sectionflags	@"SHF_NOTE_NV_CUINFO"
        /*0018*/ 	.short	0x0002
        /*001a*/ 	.short	0x0064
        /*001c*/ 	.short	0x0082
	.zero		2


//--------------------- .nv.info                  --------------------------
	.section	.nv.info,"",@"SHT_CUDA_INFO"
	.align	4


	//----- nvinfo : EIATTR_REGCOUNT
	.align		4
        /*0000*/ 	.byte	0x04, 0x2f
        /*0002*/ 	.short	(.L_2 - .L_1)
	.align		4
.L_1:
        /*0004*/ 	.word	index@(_Z8arrayAddPfS_S_i)
        /*0008*/ 	.word	0x00000018


	//----- nvinfo : EIATTR_FRAME_SIZE
	.align		4
.L_2:
        /*000c*/ 	.byte	0x04, 0x11
        /*000e*/ 	.short	(.L_4 - .L_3)
	.align		4
.L_3:
        /*0010*/ 	.word	index@(_Z8arrayAddPfS_S_i)
        /*0014*/ 	.word	0x00000028


	//----- nvinfo : EIATTR_MIN_STACK_SIZE
	.align		4
.L_4:
        /*0018*/ 	.byte	0x04, 0x12
        /*001a*/ 	.short	(.L_6 - .L_5)
	.align		4
.L_5:
        /*001c*/ 	.word	index@(_Z8arrayAddPfS_S_i)
        /*0020*/ 	.word	0x00000028
.L_6:


//--------------------- .nv.compat                --------------------------
	.section	.nv.compat,"",@"SHT_CUDA_COMPAT_INFO"
	.align	4
        /*0000*/ 	.byte	0x02, 0x09, 0x00, 0x00, 0x02, 0x02, 0x01, 0x00, 0x02, 0x05, 0x05, 0x00, 0x03, 0x07, 0x01, 0x01
        /*0010*/ 	.byte	0x02, 0x03, 0x00, 0x00, 0x02, 0x06, 0x01, 0x00, 0x04, 0x0b, 0x08, 0x00, 0x09, 0x00, 0x00, 0x00
        /*0020*/ 	.byte	0x00, 0x00, 0x00, 0x00


//--------------------- .nv.info._Z8arrayAddPfS_S_i --------------------------
	.section	.nv.info._Z8arrayAddPfS_S_i,"",@"SHT_CUDA_INFO"
	.sectionflags	@""
	.align	4


	//----- nvinfo : EIATTR_CUDA_API_VERSION
	.align		4
        /*0000*/ 	.byte	0x04, 0x37
        /*0002*/ 	.short	(.L_8 - .L_7)
.L_7:
        /*0004*/ 	.word	0x00000082


	//----- nvinfo : EIATTR_KPARAM_INFO
	.align		4
.L_8:
        /*0008*/ 	.byte	0x04, 0x17
        /*000a*/ 	.short	(.L_10 - .L_9)
.L_9:
        /*000c*/ 	.word	0x00000000
        /*0010*/ 	.short	0x0003
        /*0012*/ 	.short	0x0018
        /*0014*/ 	.byte	0x00, 0xf0, 0x11, 0x00


	//----- nvinfo : EIATTR_KPARAM_INFO
	.align		4
.L_10:
        /*0018*/ 	.byte	0x04, 0x17
        /*001a*/ 	.short	(.L_12 - .L_11)
.L_11:
        /*001c*/ 	.word	0x00000000
        /*0020*/ 	.short	0x0002
        /*0022*/ 	.short	0x0010
        /*0024*/ 	.byte	0x00, 0xf5, 0x21, 0x00


	//----- nvinfo : EIATTR_KPARAM_INFO
	.align		4
.L_12:
        /*0028*/ 	.byte	0x04, 0x17
        /*002a*/ 	.short	(.L_14 - .L_13)
.L_13:
        /*002c*/ 	.word	0x00000000
        /*0030*/ 	.short	0x0001
        /*0032*/ 	.short	0x0008
        /*0034*/ 	.byte	0x00, 0xf5, 0x21, 0x00


	//----- nvinfo : EIATTR_KPARAM_INFO
	.align		4
.L_14:
        /*0038*/ 	.byte	0x04, 0x17
        /*003a*/ 	.short	(.L_16 - .L_15)
.L_15:
        /*003c*/ 	.word	0x00000000
        /*0040*/ 	.short	0x0000
        /*0042*/ 	.short	0x0000
        /*0044*/ 	.byte	0x00, 0xf5, 0x21, 0x00


	//----- nvinfo : EIATTR_SPARSE_MMA_MASK
	.align		4
.L_16:
        /*0048*/ 	.byte	0x03, 0x50
        /*004a*/ 	.short	0x0000


	//----- nvinfo : EIATTR_MAXREG_COUNT
	.align		4
        /*004c*/ 	.byte	0x03, 0x1b
        /*004e*/ 	.short	0x00ff


	//----- nvinfo : EIATTR_EXTERNS
	.align		4
        /*0050*/ 	.byte	0x04, 0x0f
        /*0052*/ 	.short	(.L_18 - .L_17)


	//   ....[0]....
	.align		4
.L_17:
        /*0054*/ 	.word	index@(vprintf)


	//----- nvinfo : EIATTR_MERCURY_ISA_VERSION
	.align		4
.L_18:
        /*0058*/ 	.byte	0x03, 0x5f
        /*005a*/ 	.short	0x0101


	//----- nvinfo : EIATTR_VRC_CTA_INIT_COUNT
	.align		4
        /*005c*/ 	.byte	0x02, 0x4a
	.zero		1
	.zero		1


	//----- nvinfo : EIATTR_SYSCALL_OFFSETS
	.align		4
        /*0060*/ 	.byte	0x04, 0x46
        /*0062*/ 	.short	(.L_20 - .L_19)


	//   ....[0]....
.L_19:
        /*0064*/ 	.word	0x000001b0


	//----- nvinfo : EIATTR_EXIT_INSTR_OFFSETS
	.align		4
.L_20:
        /*0068*/ 	.byte	0x04, 0x1c
        /*006a*/ 	.short	(.L_22 - .L_21)


	//   ....[0]....
.L_21:
        /*006c*/ 	.word	0x000001e0


	//   ....[1]....
        /*0070*/ 	.word	0x000002a0


	//----- nvinfo : EIATTR_CRS_STACK_SIZE
	.align		4
.L_22:
        /*0074*/ 	.byte	0x04, 0x1e
        /*0076*/ 	.short	(.L_24 - .L_23)
.L_23:
        /*0078*/ 	.word	0x00000000


	//----- nvinfo : EIATTR_CBANK_PARAM_SIZE
	.align		4
.L_24:
        /*007c*/ 	.byte	0x03, 0x19
        /*007e*/ 	.short	0x001c


	//----- nvinfo : EIATTR_PARAM_CBANK
	.align		4
        /*0080*/ 	.byte	0x04, 0x0a
        /*0082*/ 	.short	(.L_26 - .L_25)
	.align		4
.L_25:
        /*0084*/ 	.word	index@(.nv.constant0._Z8arrayAddPfS_S_i)
        /*0088*/ 	.short	0x0380
        /*008a*/ 	.short	0x001c


	//----- nvinfo : EIATTR_SW_WAR
	.align		4
.L_26:
        /*008c*/ 	.byte	0x04, 0x36
        /*008e*/ 	.short	(.L_28 - .L_27)
.L_27:
        /*0090*/ 	.word	0x00000008
.L_28:


//--------------------- .nv.callgraph             --------------------------
	.section	.nv.callgraph,"",@"SHT_CUDA_CALLGRAPH"
	.align	4
	.sectionentsize	8
	.align		4
        /*0000*/ 	.word	0x00000000
	.align		4
        /*0004*/ 	.word	0xffffffff
	.align		4
        /*0008*/ 	.word	index@(_Z8arrayAddPfS_S_i)
	.align		4
        /*000c*/ 	.word	index@(vprintf)
	.align		4
        /*0010*/ 	.word	0x00000000
	.align		4
        /*0014*/ 	.word	0xfffffffe
	.align		4
        /*0018*/ 	.word	0x00000000
	.align		4
        /*001c*/ 	.word	0xfffffffd
	.align		4
        /*0020*/ 	.word	0x00000000
	.align		4
        /*0024*/ 	.word	0xfffffffc


//--------------------- .nv.constant4             --------------------------
	.section	.nv.constant4,"a",@progbits
	.align	8
	.align		8
.nv.constant4:
        /*0000*/ 	.dword	vprintf
	.align		8
        /*0008*/ 	.dword	$str


//--------------------- .text._Z8arrayAddPfS_S_i  --------------------------
	.section	.text._Z8arrayAddPfS_S_i,"ax",@progbits
	.align	128
        .global         _Z8arrayAddPfS_S_i
        .type           _Z8arrayAddPfS_S_i,@function
        .size           _Z8arrayAddPfS_S_i,(.L_x_2 - _Z8arrayAddPfS_S_i)
        .other          _Z8arrayAddPfS_S_i,@"STO_CUDA_ENTRY STV_DEFAULT"
_Z8arrayAddPfS_S_i:
.text._Z8arrayAddPfS_S_i:
[----:B------:R-:W0:Y:S01]  /*0000*/  LDC R1, c[0x0][0x37c] ;  /* 0x0000df00ff017b82 */ /* 0x000e220000000800 */
[----:B------:R-:W1:Y:S01]  /*0010*/  S2R R8, SR_CTAID.X ;  /* 0x0000000000087919 */ /* 0x000e620000002500 */
[----:B------:R-:W2:Y:S06]  /*0020*/  LDCU UR5, c[0x0][0x2fc] ;  /* 0x00005f80ff0577ac */ /* 0x000eac0008000800 */
[----:B------:R-:W3:Y:S01]  /*0030*/  LDC R10, c[0x0][0x360] ;  /* 0x0000d800ff0a7b82 */ /* 0x000ee20000000800 */
[----:B0-----:R-:W-:Y:S01]  /*0040*/  IADD3 R1, PT, PT, R1, -0x28, RZ ;  /* 0xffffffd801017810 */ /* 0x001fe20007ffe0ff */
[----:B------:R-:W1:Y:S01]  /*0050*/  S2R R13, SR_TID.X ;  /* 0x00000000000d7919 */ /* 0x000e620000002100 */
[----:B------:R-:W-:Y:S01]  /*0060*/  MOV R0, 0x0 ;  /* 0x0000000000007802 */ /* 0x000fe20000000f00 */
[----:B------:R-:W0:Y:S01]  /*0070*/  LDCU UR4, c[0x0][0x2f8] ;  /* 0x00005f00ff0477ac */ /* 0x000e220008000800 */
[----:B------:R-:W4:Y:S03]  /*0080*/  S2R R9, SR_CTAID.Y ;  /* 0x0000000000097919 */ /* 0x000f260000002600 */
[----:B------:R-:W3:Y:S01]  /*0090*/  LDC R11, c[0x0][0x364] ;  /* 0x0000d900ff0b7b82 */ /* 0x000ee20000000800 */
[----:B------:R-:W5:Y:S01]  /*00a0*/  LDCU.64 UR6, c[0x4][0x8] ;  /* 0x01000100ff0677ac */ /* 0x000f620008000a00 */
[----:B------:R-:W5:Y:S01]  /*00b0*/  S2R R12, SR_CTAID.Z ;  /* 0x00000000000c7919 */ /* 0x000f620000002700 */
[----:B------:R-:W5:Y:S05]  /*00c0*/  S2R R4, SR_TID.Y ;  /* 0x0000000000047919 */ /* 0x000f6a0000002200 */
[----:B------:R-:W5:Y:S01]  /*00d0*/  LDC R16, c[0x0][0x368] ;  /* 0x0000da00ff107b82 */ /* 0x000f620000000800 */
[----:B------:R-:W5:Y:S01]  /*00e0*/  S2R R5, SR_TID.Z ;  /* 0x0000000000057919 */ /* 0x000f620000002300 */
[----:B0-----:R-:W-:-:S06]  /*00f0*/  IADD3 R6, P0, PT, R1, UR4, RZ ;  /* 0x0000000401067c10 */ /* 0x001fcc000ff1e0ff */
[----:B------:R0:W0:Y:S01]  /*0100*/  LDC.64 R2, c[0x4][R0] ;  /* 0x0100000000027b82 */ /* 0x0000220000000a00 */
[----:B--2---:R-:W-:Y:S01]  /*0110*/  IADD3.X R7, PT, PT, RZ, UR5, RZ, P0, !PT ;  /* 0x00000005ff077c10 */ /* 0x004fe200087fe4ff */
[----:B---3--:R-:W-:Y:S01]  /*0120*/  STL.64 [R1+0x18], R10 ;  /* 0x0000180a01007387 */ /* 0x008fe20000100a00 */
[----:B-1----:R-:W-:-:S03]  /*0130*/  IMAD R17, R8, R10, R13 ;  /* 0x0000000a08117224 */ /* 0x002fc600078e020d */
[----:B----4-:R-:W-:Y:S04]  /*0140*/  STL.64 [R1], R8 ;  /* 0x0000000801007387 */ /* 0x010fe80000100a00 */
[----:B-----5:R-:W-:Y:S04]  /*0150*/  STL.64 [R1+0x8], R12 ;  /* 0x0000080c01007387 */ /* 0x020fe80000100a00 */
[----:B------:R-:W-:Y:S04]  /*0160*/  STL.64 [R1+0x20], R16 ;  /* 0x0000201001007387 */ /* 0x000fe80000100a00 */
[----:B------:R1:W-:Y:S02]  /*0170*/  STL.64 [R1+0x10], R4 ;  /* 0x0000100401007387 */ /* 0x0003e40000100a00 */
[----:B-1----:R-:W-:-:S02]  /*0180*/  MOV R4, UR6 ;  /* 0x0000000600047c02 */ /* 0x002fc40008000f00 */
[----:B0-----:R-:W-:-:S07]  /*0190*/  MOV R5, UR7 ;  /* 0x0000000700057c02 */ /* 0x001fce0008000f00 */
[----:B------:R-:W-:-:S07]  /*01a0*/  LEPC R20, `(.L_x_0) ;  /* 0x000000001014794e */ /* 0x000fce0000000000 */
[----:B------:R-:W-:Y:S05]  /*01b0*/  CALL.ABS.NOINC R2 ;  /* 0x0000000002007343 */ /* 0x000fea0003c00000 */
.L_x_0:
[----:B------:R-:W0:Y:S02]  /*01c0*/  LDCU UR4, c[0x0][0x398] ;  /* 0x00007300ff0477ac */ /* 0x000e240008000800 */
[----:B0-----:R-:W-:-:S13]  /*01d0*/  ISETP.GE.AND P0, PT, R17, UR4, PT ;  /* 0x0000000411007c0c */ /* 0x001fda000bf06270 */
[----:B------:R-:W-:Y:S05]  /*01e0*/  @P0 EXIT ;  /* 0x000000000000094d */ /* 0x000fea0003800000 */
[----:B------:R-:W0:Y:S01]  /*01f0*/  LDC.64 R2, c[0x0][0x380] ;  /* 0x0000e000ff027b82 */ /* 0x000e220000000a00 */
[----:B------:R-:W1:Y:S07]  /*0200*/  LDCU.64 UR4, c[0x0][0x358] ;  /* 0x00006b00ff0477ac */ /* 0x000e6e0008000a00 */
[----:B------:R-:W2:Y:S08]  /*0210*/  LDC.64 R4, c[0x0][0x388] ;  /* 0x0000e200ff047b82 */ /* 0x000eb00000000a00 */
[----:B------:R-:W3:Y:S01]  /*0220*/  LDC.64 R6, c[0x0][0x390] ;  /* 0x0000e400ff067b82 */ /* 0x000ee20000000a00 */
[----:B0-----:R-:W-:-:S06]  /*0230*/  IMAD.WIDE R2, R17, 0x4, R2 ;  /* 0x0000000411027825 */ /* 0x001fcc00078e0202 */
[----:B-1----:R-:W4:Y:S01]  /*0240*/  LDG.E R2, desc[UR4][R2.64] ;  /* 0x0000000402027981 */ /* 0x002f22000c1e1900 */
[----:B--2---:R-:W-:-:S06]  /*0250*/  IMAD.WIDE R4, R17, 0x4, R4 ;  /* 0x0000000411047825 */ /* 0x004fcc00078e0204 */
[----:B------:R-:W4:Y:S01]  /*0260*/  LDG.E R5, desc[UR4][R4.64] ;  /* 0x0000000404057981 */ /* 0x000f22000c1e1900 */
[----:B---3--:R-:W-:-:S04]  /*0270*/  IMAD.WIDE R6, R17, 0x4, R6 ;  /* 0x0000000411067825 */ /* 0x008fc800078e0206 */
[----:B----4-:R-:W-:-:S05]  /*0280*/  FADD R9, R2, R5 ;  /* 0x0000000502097221 */ /* 0x010fca0000000000 */
[----:B------:R-:W-:Y:S01]  /*0290*/  STG.E desc[UR4][R6.64], R9 ;  /* 0x0000000906007986 */ /* 0x000fe2000c101904 */
[----:B------:R-:W-:Y:S05]  /*02a0*/  EXIT ;  /* 0x000000000000794d */ /* 0x000fea0003800000 */
.L_x_1:
[----:B------:R-:W-:-:S00]  /*02b0*/  BRA `(.L_x_1) ;  /* 0xfffffffc00fc7947 */ /* 0x000fc0000383ffff */
[----:B------:R-:W-:-:S00]  /*02c0*/  NOP ;  /* 0x0000000000007918 */ /* 0x000fc00000000000 */
        /* <DEDUP_REMOVED lines=11> */
.L_x_2:


//--------------------- .nv.global.init           --------------------------
	.section	.nv.global.init,"aw",@progbits
.nv.global.init:
	.type		$str,@object
	.size		$str,(.L_0 - $str)
$str:
        /*0000*/ 	.byte	0x45, 0x78, 0x65, 0x63, 0x75, 0x74, 0x69, 0x6e, 0x67, 0x20, 0x6b, 0x65, 0x72, 0x6e, 0x65, 0x6c
        /*0010*/ 	.byte	0x20, 0x62, 0x6c, 0x6f, 0x63, 0x6b, 0x49, 0x64, 0x5b, 0x25, 0x64, 0x5d, 0x5b, 0x25, 0x64, 0x5d
        /*0020*/ 	.byte	0x5b, 0x25, 0x64, 0x5d, 0x2c, 0x20, 0x74, 0x68, 0x72, 0x65, 0x61, 0x64, 0x49, 0x64, 0x5b, 0x25
        /*0030*/ 	.byte	0x64, 0x5d, 0x5b, 0x25, 0x64, 0x5d, 0x5b, 0x25, 0x64, 0x5d, 0x2c, 0x20, 0x62, 0x6c, 0x6f, 0x63
        /*0040*/ 	.byte	0x6b, 0x44, 0x69, 0x6d, 0x3d, 0x25, 0x64, 0x2c, 0x25, 0x64, 0x2c, 0x25, 0x64, 0x20, 0x2d, 0x2d
        /*0050*/ 	.byte	0x20, 0x69, 0x64, 0x78, 0x3d, 0x25, 0x64, 0x0a, 0x00
.L_0:


//--------------------- .nv.shared.reserved.0     --------------------------
	.section	.nv.shared.reserved.0,"aw",@nobits
	.weak		__nv_reservedSMEM_offset_0_alias
	.size		__nv_reservedSMEM_offset_0_alias, 0, 64
	.other		__nv_reservedSMEM_offset_0_alias,@"STO_CUDA_RESERVED_SHARED STV_DEFAULT"
__nv_reservedSMEM_offset_0_alias:
	.zero		0
	.zero		64


//--------------------- .nv.constant0._Z8arrayAddPfS_S_i --------------------------
	.section	.nv.constant0._Z8arrayAddPfS_S_i,"a",@progbits
	.sectionflags	@""
	.align	4
.nv.constant0._Z8arrayAddPfS_S_i:
	.zero		924


//--------------------- SYMBOLS --------------------------

	.type		.nv.reservedSmem.offset0,@object
	.size		.nv.reservedSmem.offset0,0x4
	.type		vprintf,@function
